//
// Generated by NVIDIA NVVM Compiler
//
// Compiler Build ID: CL-36424714
// Cuda compilation tools, release 13.0, V13.0.88
// Based on NVVM 20.0.0
//

.version 9.0
.target sm_100
.address_size 64

	// .globl	_Z36prepare_boundary_potential_on_devicePfS_iiPiS0_

.visible .entry _Z36prepare_boundary_potential_on_devicePfS_iiPiS0_(
	.param .u64 .ptr .align 1 _Z36prepare_boundary_potential_on_devicePfS_iiPiS0__param_0,
	.param .u64 .ptr .align 1 _Z36prepare_boundary_potential_on_devicePfS_iiPiS0__param_1,
	.param .u32 _Z36prepare_boundary_potential_on_devicePfS_iiPiS0__param_2,
	.param .u32 _Z36prepare_boundary_potential_on_devicePfS_iiPiS0__param_3,
	.param .u64 .ptr .align 1 _Z36prepare_boundary_potential_on_devicePfS_iiPiS0__param_4,
	.param .u64 .ptr .align 1 _Z36prepare_boundary_potential_on_devicePfS_iiPiS0__param_5
)
{
	.reg .pred 	%p<25>;
	.reg .b32 	%r<104>;
	.reg .b32 	%f<16>;
	.reg .b64 	%rd<94>;

	ld.param.u64 	%rd10, [_Z36prepare_boundary_potential_on_devicePfS_iiPiS0__param_0];
	ld.param.u64 	%rd11, [_Z36prepare_boundary_potential_on_devicePfS_iiPiS0__param_1];
	ld.param.u32 	%r39, [_Z36prepare_boundary_potential_on_devicePfS_iiPiS0__param_2];
	ld.param.u32 	%r40, [_Z36prepare_boundary_potential_on_devicePfS_iiPiS0__param_3];
	ld.param.u64 	%rd12, [_Z36prepare_boundary_potential_on_devicePfS_iiPiS0__param_4];
	ld.param.u64 	%rd13, [_Z36prepare_boundary_potential_on_devicePfS_iiPiS0__param_5];
	cvta.to.global.u64 	%rd1, %rd11;
	cvta.to.global.u64 	%rd2, %rd10;
	cvta.to.global.u64 	%rd3, %rd13;
	cvta.to.global.u64 	%rd4, %rd12;
	mov.u32 	%r1, %tid.x;
	mov.u32 	%r41, %ctaid.x;
	mov.u32 	%r42, %ntid.x;
	mov.u32 	%r43, %ctaid.y;
	mov.u32 	%r44, %nctaid.x;
	mad.lo.s32 	%r45, %r43, %r44, %r41;
	mul.lo.s32 	%r2, %r45, %r42;
	add.s32 	%r3, %r2, %r1;
	setp.lt.s32 	%p1, %r39, 1;
	@%p1 bra 	$L__BB0_41;
	and.b32  	%r4, %r39, 7;
	setp.lt.u32 	%p2, %r39, 8;
	mov.b32 	%r102, 0;
	@%p2 bra 	$L__BB0_20;
	and.b32  	%r102, %r39, 2147483640;
	neg.s32 	%r100, %r102;
	mad.lo.s32 	%r99, %r40, 7, %r3;
	shl.b32 	%r8, %r40, 3;
	mad.lo.s32 	%r98, %r40, 6, %r3;
	mad.lo.s32 	%r97, %r40, 5, %r3;
	shl.b32 	%r47, %r40, 2;
	add.s32 	%r96, %r3, %r47;
	mad.lo.s32 	%r95, %r40, 3, %r3;
	shl.b32 	%r48, %r40, 1;
	add.s32 	%r94, %r3, %r48;
	add.s32 	%r49, %r1, %r40;
	add.s32 	%r93, %r49, %r2;
	add.s64 	%rd93, %rd4, 16;
	mov.u32 	%r92, %r3;
$L__BB0_3:
	.pragma "nounroll";
	ld.global.u32 	%r50, [%rd93+-16];
	setp.ge.s32 	%p3, %r3, %r50;
	@%p3 bra 	$L__BB0_5;
	mul.wide.s32 	%rd14, %r92, 4;
	add.s64 	%rd15, %rd3, %rd14;
	ld.global.u32 	%r51, [%rd15];
	mul.wide.s32 	%rd16, %r51, 4;
	add.s64 	%rd17, %rd2, %rd16;
	ld.global.f32 	%f1, [%rd17+-4];
	add.s64 	%rd18, %rd1, %rd14;
	st.global.f32 	[%rd18], %f1;
$L__BB0_5:
	ld.global.u32 	%r52, [%rd93+-12];
	setp.ge.s32 	%p4, %r3, %r52;
	@%p4 bra 	$L__BB0_7;
	mul.wide.s32 	%rd19, %r93, 4;
	add.s64 	%rd20, %rd3, %rd19;
	ld.global.u32 	%r53, [%rd20];
	mul.wide.s32 	%rd21, %r53, 4;
	add.s64 	%rd22, %rd2, %rd21;
	ld.global.f32 	%f2, [%rd22+-4];
	add.s64 	%rd23, %rd1, %rd19;
	st.global.f32 	[%rd23], %f2;
$L__BB0_7:
	ld.global.u32 	%r54, [%rd93+-8];
	setp.ge.s32 	%p5, %r3, %r54;
	@%p5 bra 	$L__BB0_9;
	mul.wide.s32 	%rd24, %r94, 4;
	add.s64 	%rd25, %rd3, %rd24;
	ld.global.u32 	%r55, [%rd25];
	mul.wide.s32 	%rd26, %r55, 4;
	add.s64 	%rd27, %rd2, %rd26;
	ld.global.f32 	%f3, [%rd27+-4];
	add.s64 	%rd28, %rd1, %rd24;
	st.global.f32 	[%rd28], %f3;
$L__BB0_9:
	ld.global.u32 	%r56, [%rd93+-4];
	setp.ge.s32 	%p6, %r3, %r56;
	@%p6 bra 	$L__BB0_11;
	mul.wide.s32 	%rd29, %r95, 4;
	add.s64 	%rd30, %rd3, %rd29;
	ld.global.u32 	%r57, [%rd30];
	mul.wide.s32 	%rd31, %r57, 4;
	add.s64 	%rd32, %rd2, %rd31;
	ld.global.f32 	%f4, [%rd32+-4];
	add.s64 	%rd33, %rd1, %rd29;
	st.global.f32 	[%rd33], %f4;
$L__BB0_11:
	ld.global.u32 	%r58, [%rd93];
	setp.ge.s32 	%p7, %r3, %r58;
	@%p7 bra 	$L__BB0_13;
	mul.wide.s32 	%rd34, %r96, 4;
	add.s64 	%rd35, %rd3, %rd34;
	ld.global.u32 	%r59, [%rd35];
	mul.wide.s32 	%rd36, %r59, 4;
	add.s64 	%rd37, %rd2, %rd36;
	ld.global.f32 	%f5, [%rd37+-4];
	add.s64 	%rd38, %rd1, %rd34;
	st.global.f32 	[%rd38], %f5;
$L__BB0_13:
	ld.global.u32 	%r60, [%rd93+4];
	setp.ge.s32 	%p8, %r3, %r60;
	@%p8 bra 	$L__BB0_15;
	mul.wide.s32 	%rd39, %r97, 4;
	add.s64 	%rd40, %rd3, %rd39;
	ld.global.u32 	%r61, [%rd40];
	mul.wide.s32 	%rd41, %r61, 4;
	add.s64 	%rd42, %rd2, %rd41;
	ld.global.f32 	%f6, [%rd42+-4];
	add.s64 	%rd43, %rd1, %rd39;
	st.global.f32 	[%rd43], %f6;
$L__BB0_15:
	ld.global.u32 	%r62, [%rd93+8];
	setp.ge.s32 	%p9, %r3, %r62;
	@%p9 bra 	$L__BB0_17;
	mul.wide.s32 	%rd44, %r98, 4;
	add.s64 	%rd45, %rd3, %rd44;
	ld.global.u32 	%r63, [%rd45];
	mul.wide.s32 	%rd46, %r63, 4;
	add.s64 	%rd47, %rd2, %rd46;
	ld.global.f32 	%f7, [%rd47+-4];
	add.s64 	%rd48, %rd1, %rd44;
	st.global.f32 	[%rd48], %f7;
$L__BB0_17:
	ld.global.u32 	%r64, [%rd93+12];
	setp.ge.s32 	%p10, %r3, %r64;
	@%p10 bra 	$L__BB0_19;
	mul.wide.s32 	%rd49, %r99, 4;
	add.s64 	%rd50, %rd3, %rd49;
	ld.global.u32 	%r65, [%rd50];
	mul.wide.s32 	%rd51, %r65, 4;
	add.s64 	%rd52, %rd2, %rd51;
	ld.global.f32 	%f8, [%rd52+-4];
	add.s64 	%rd53, %rd1, %rd49;
	st.global.f32 	[%rd53], %f8;
$L__BB0_19:
	add.s32 	%r100, %r100, 8;
	add.s32 	%r99, %r99, %r8;
	add.s32 	%r98, %r98, %r8;
	add.s32 	%r97, %r97, %r8;
	add.s32 	%r96, %r96, %r8;
	add.s32 	%r95, %r95, %r8;
	add.s32 	%r94, %r94, %r8;
	add.s32 	%r93, %r93, %r8;
	add.s32 	%r92, %r92, %r8;
	add.s64 	%rd93, %rd93, 32;
	setp.ne.s32 	%p11, %r100, 0;
	@%p11 bra 	$L__BB0_3;
$L__BB0_20:
	setp.eq.s32 	%p12, %r4, 0;
	@%p12 bra 	$L__BB0_41;
	and.b32  	%r34, %r39, 3;
	setp.lt.u32 	%p13, %r4, 4;
	@%p13 bra 	$L__BB0_31;
	mul.wide.u32 	%rd54, %r102, 4;
	add.s64 	%rd8, %rd4, %rd54;
	ld.global.u32 	%r66, [%rd8];
	setp.ge.s32 	%p14, %r3, %r66;
	@%p14 bra 	$L__BB0_24;
	mad.lo.s32 	%r67, %r102, %r40, %r3;
	mul.wide.s32 	%rd55, %r67, 4;
	add.s64 	%rd56, %rd3, %rd55;
	ld.global.u32 	%r68, [%rd56];
	mul.wide.s32 	%rd57, %r68, 4;
	add.s64 	%rd58, %rd2, %rd57;
	ld.global.f32 	%f9, [%rd58+-4];
	add.s64 	%rd59, %rd1, %rd55;
	st.global.f32 	[%rd59], %f9;
$L__BB0_24:
	ld.global.u32 	%r69, [%rd8+4];
	setp.ge.s32 	%p15, %r3, %r69;
	@%p15 bra 	$L__BB0_26;
	mad.lo.s32 	%r70, %r40, %r102, %r40;
	add.s32 	%r71, %r70, %r3;
	mul.wide.s32 	%rd60, %r71, 4;
	add.s64 	%rd61, %rd3, %rd60;
	ld.global.u32 	%r72, [%rd61];
	mul.wide.s32 	%rd62, %r72, 4;
	add.s64 	%rd63, %rd2, %rd62;
	ld.global.f32 	%f10, [%rd63+-4];
	add.s64 	%rd64, %rd1, %rd60;
	st.global.f32 	[%rd64], %f10;
$L__BB0_26:
	ld.global.u32 	%r73, [%rd8+8];
	setp.ge.s32 	%p16, %r3, %r73;
	@%p16 bra 	$L__BB0_28;
	add.s32 	%r74, %r102, 2;
	mad.lo.s32 	%r75, %r74, %r40, %r3;
	mul.wide.s32 	%rd65, %r75, 4;
	add.s64 	%rd66, %rd3, %rd65;
	ld.global.u32 	%r76, [%rd66];
	mul.wide.s32 	%rd67, %r76, 4;
	add.s64 	%rd68, %rd2, %rd67;
	ld.global.f32 	%f11, [%rd68+-4];
	add.s64 	%rd69, %rd1, %rd65;
	st.global.f32 	[%rd69], %f11;
$L__BB0_28:
	ld.global.u32 	%r77, [%rd8+12];
	setp.ge.s32 	%p17, %r3, %r77;
	@%p17 bra 	$L__BB0_30;
	add.s32 	%r78, %r102, 3;
	mad.lo.s32 	%r79, %r78, %r40, %r3;
	mul.wide.s32 	%rd70, %r79, 4;
	add.s64 	%rd71, %rd3, %rd70;
	ld.global.u32 	%r80, [%rd71];
	mul.wide.s32 	%rd72, %r80, 4;
	add.s64 	%rd73, %rd2, %rd72;
	ld.global.f32 	%f12, [%rd73+-4];
	add.s64 	%rd74, %rd1, %rd70;
	st.global.f32 	[%rd74], %f12;
$L__BB0_30:
	add.s32 	%r102, %r102, 4;
$L__BB0_31:
	setp.eq.s32 	%p18, %r34, 0;
	@%p18 bra 	$L__BB0_41;
	setp.eq.s32 	%p19, %r34, 1;
	@%p19 bra 	$L__BB0_38;
	mul.wide.u32 	%rd75, %r102, 4;
	add.s64 	%rd9, %rd4, %rd75;
	ld.global.u32 	%r81, [%rd9];
	setp.ge.s32 	%p20, %r3, %r81;
	@%p20 bra 	$L__BB0_35;
	mad.lo.s32 	%r82, %r102, %r40, %r3;
	mul.wide.s32 	%rd76, %r82, 4;
	add.s64 	%rd77, %rd3, %rd76;
	ld.global.u32 	%r83, [%rd77];
	mul.wide.s32 	%rd78, %r83, 4;
	add.s64 	%rd79, %rd2, %rd78;
	ld.global.f32 	%f13, [%rd79+-4];
	add.s64 	%rd80, %rd1, %rd76;
	st.global.f32 	[%rd80], %f13;
$L__BB0_35:
	ld.global.u32 	%r84, [%rd9+4];
	setp.ge.s32 	%p21, %r3, %r84;
	@%p21 bra 	$L__BB0_37;
	mad.lo.s32 	%r85, %r40, %r102, %r40;
	add.s32 	%r86, %r85, %r3;
	mul.wide.s32 	%rd81, %r86, 4;
	add.s64 	%rd82, %rd3, %rd81;
	ld.global.u32 	%r87, [%rd82];
	mul.wide.s32 	%rd83, %r87, 4;
	add.s64 	%rd84, %rd2, %rd83;
	ld.global.f32 	%f14, [%rd84+-4];
	add.s64 	%rd85, %rd1, %rd81;
	st.global.f32 	[%rd85], %f14;
$L__BB0_37:
	add.s32 	%r102, %r102, 2;
$L__BB0_38:
	and.b32  	%r88, %r39, 1;
	setp.eq.b32 	%p22, %r88, 1;
	not.pred 	%p23, %p22;
	@%p23 bra 	$L__BB0_41;
	mul.wide.u32 	%rd86, %r102, 4;
	add.s64 	%rd87, %rd4, %rd86;
	ld.global.u32 	%r89, [%rd87];
	setp.ge.s32 	%p24, %r3, %r89;
	@%p24 bra 	$L__BB0_41;
	mad.lo.s32 	%r90, %r102, %r40, %r3;
	mul.wide.s32 	%rd88, %r90, 4;
	add.s64 	%rd89, %rd3, %rd88;
	ld.global.u32 	%r91, [%rd89];
	mul.wide.s32 	%rd90, %r91, 4;
	add.s64 	%rd91, %rd2, %rd90;
	ld.global.f32 	%f15, [%rd91+-4];
	add.s64 	%rd92, %rd1, %rd88;
	st.global.f32 	[%rd92], %f15;
$L__BB0_41:
	ret;

}


// ===== COMPILED SASS (sm_100) =====

	.target	sm_100

	.elftype	@"ET_EXEC"


//--------------------- .note.nv.tkinfo           --------------------------
	.section	.note.nv.tkinfo,"",@"SHT_NOTE"
	.sectionflags	@"SHF_NOTE_NV_TKINFO"
	.tkinfo
        /*0018*/ 	.word	0x00000002
        /*0030*/ 	.string	""
        /*0030*/ 	.string	"ptxas"
        /*0030*/ 	.string	"Cuda compilation tools, release 13.0, V13.0.88"
        /*0030*/ 	.string	"Build cuda_13.0.r13.0/compiler.36424714_0"
        /*0030*/ 	.string	"-arch sm_100 -m 64 "



//--------------------- .note.nv.cuinfo           --------------------------
	.section	.note.nv.cuinfo,"",@"SHT_NOTE"
	.sectionflags	@"SHF_NOTE_NV_CUINFO"
        /*0018*/ 	.short	0x0002
        /*001a*/ 	.short	0x0064
        /*001c*/ 	.short	0x0082
	.zero		2


//--------------------- .nv.info                  --------------------------
	.section	.nv.info,"",@"SHT_CUDA_INFO"
	.align	4


	//----- nvinfo : EIATTR_REGCOUNT
	.align		4
        /*0000*/ 	.byte	0x04, 0x2f
        /*0002*/ 	.short	(.L_1 - .L_0)
	.align		4
.L_0:
        /*0004*/ 	.word	index@(_Z36prepare_boundary_potential_on_devicePfS_iiPiS0_)
        /*0008*/ 	.word	0x0000001c


	//----- nvinfo : EIATTR_FRAME_SIZE
	.align		4
.L_1:
        /*000c*/ 	.byte	0x04, 0x11
        /*000e*/ 	.short	(.L_3 - .L_2)
	.align		4
.L_2:
        /*0010*/ 	.word	index@(_Z36prepare_boundary_potential_on_devicePfS_iiPiS0_)
        /*0014*/ 	.word	0x00000000


	//----- nvinfo : EIATTR_MIN_STACK_SIZE
	.align		4
.L_3:
        /*0018*/ 	.byte	0x04, 0x12
        /*001a*/ 	.short	(.L_5 - .L_4)
	.align		4
.L_4:
        /*001c*/ 	.word	index@(_Z36prepare_boundary_potential_on_devicePfS_iiPiS0_)
        /*0020*/ 	.word	0x00000000
.L_5:


//--------------------- .nv.compat                --------------------------
	.section	.nv.compat,"",@"SHT_CUDA_COMPAT_INFO"
	.align	4
        /*0000*/ 	.byte	0x02, 0x09, 0x00, 0x00, 0x02, 0x02, 0x01, 0x00, 0x02, 0x05, 0x05, 0x00, 0x03, 0x07, 0x01, 0x01
        /*0010*/ 	.byte	0x02, 0x03, 0x00, 0x00, 0x02, 0x06, 0x01, 0x00, 0x04, 0x0b, 0x08, 0x00, 0x09, 0x00, 0x00, 0x00
        /*0020*/ 	.byte	0x00, 0x00, 0x00, 0x00


//--------------------- .nv.info._Z36prepare_boundary_potential_on_devicePfS_iiPiS0_ --------------------------
	.section	.nv.info._Z36prepare_boundary_potential_on_devicePfS_iiPiS0_,"",@"SHT_CUDA_INFO"
	.sectionflags	@""
	.align	4


	//----- nvinfo : EIATTR_CUDA_API_VERSION
	.align		4
        /*0000*/ 	.byte	0x04, 0x37
        /*0002*/ 	.short	(.L_7 - .L_6)
.L_6:
        /*0004*/ 	.word	0x00000082


	//----- nvinfo : EIATTR_KPARAM_INFO
	.align		4
.L_7:
        /*0008*/ 	.byte	0x04, 0x17
        /*000a*/ 	.short	(.L_9 - .L_8)
.L_8:
        /*000c*/ 	.word	0x00000000
        /*0010*/ 	.short	0x0005
        /*0012*/ 	.short	0x0020
        /*0014*/ 	.byte	0x00, 0xf5, 0x21, 0x00


	//----- nvinfo : EIATTR_KPARAM_INFO
	.align		4
.L_9:
        /*0018*/ 	.byte	0x04, 0x17
        /*001a*/ 	.short	(.L_11 - .L_10)
.L_10:
        /*001c*/ 	.word	0x00000000
        /*0020*/ 	.short	0x0004
        /*0022*/ 	.short	0x0018
        /*0024*/ 	.byte	0x00, 0xf5, 0x21, 0x00


	//----- nvinfo : EIATTR_KPARAM_INFO
	.align		4
.L_11:
        /*0028*/ 	.byte	0x04, 0x17
        /*002a*/ 	.short	(.L_13 - .L_12)
.L_12:
        /*002c*/ 	.word	0x00000000
        /*0030*/ 	.short	0x0003
        /*0032*/ 	.short	0x0014
        /*0034*/ 	.byte	0x00, 0xf0, 0x11, 0x00


	//----- nvinfo : EIATTR_KPARAM_INFO
	.align		4
.L_13:
        /*0038*/ 	.byte	0x04, 0x17
        /*003a*/ 	.short	(.L_15 - .L_14)
.L_14:
        /*003c*/ 	.word	0x00000000
        /*0040*/ 	.short	0x0002
        /*0042*/ 	.short	0x0010
        /*0044*/ 	.byte	0x00, 0xf0, 0x11, 0x00


	//----- nvinfo : EIATTR_KPARAM_INFO
	.align		4
.L_15:
        /*0048*/ 	.byte	0x04, 0x17
        /*004a*/ 	.short	(.L_17 - .L_16)
.L_16:
        /*004c*/ 	.word	0x00000000
        /*0050*/ 	.short	0x0001
        /*0052*/ 	.short	0x0008
        /*0054*/ 	.byte	0x00, 0xf5, 0x21, 0x00


	//----- nvinfo : EIATTR_KPARAM_INFO
	.align		4
.L_17:
        /*0058*/ 	.byte	0x04, 0x17
        /*005a*/ 	.short	(.L_19 - .L_18)
.L_18:
        /*005c*/ 	.word	0x00000000
        /*0060*/ 	.short	0x0000
        /*0062*/ 	.short	0x0000
        /*0064*/ 	.byte	0x00, 0xf5, 0x21, 0x00


	//----- nvinfo : EIATTR_SPARSE_MMA_MASK
	.align		4
.L_19:
        /*0068*/ 	.byte	0x03, 0x50
        /*006a*/ 	.short	0x0000


	//----- nvinfo : EIATTR_MAXREG_COUNT
	.align		4
        /*006c*/ 	.byte	0x03, 0x1b
        /*006e*/ 	.short	0x00ff


	//----- nvinfo : EIATTR_MERCURY_ISA_VERSION
	.align		4
        /*0070*/ 	.byte	0x03, 0x5f
        /*0072*/ 	.short	0x0101


	//----- nvinfo : EIATTR_VRC_CTA_INIT_COUNT
	.align		4
        /*0074*/ 	.byte	0x02, 0x4a
	.zero		1
	.zero		1


	//----- nvinfo : EIATTR_EXIT_INSTR_OFFSETS
	.align		4
        /*0078*/ 	.byte	0x04, 0x1c
        /*007a*/ 	.short	(.L_21 - .L_20)


	//   ....[0]....
.L_20:
        /*007c*/ 	.word	0x00000090


	//   ....[1]....
        /*0080*/ 	.word	0x00000880


	//   ....[2]....
        /*0084*/ 	.word	0x00000c80


	//   ....[3]....
        /*0088*/ 	.word	0x00000eb0


	//   ....[4]....
        /*008c*/ 	.word	0x00000f00


	//   ....[5]....
        /*0090*/ 	.word	0x00000fc0


	//----- nvinfo : EIATTR_CBANK_PARAM_SIZE
	.align		4
.L_21:
        /*0094*/ 	.byte	0x03, 0x19
        /*0096*/ 	.short	0x0028


	//----- nvinfo : EIATTR_PARAM_CBANK
	.align		4
        /*0098*/ 	.byte	0x04, 0x0a
        /*009a*/ 	.short	(.L_23 - .L_22)
	.align		4
.L_22:
        /*009c*/ 	.word	index@(.nv.constant0._Z36prepare_boundary_potential_on_devicePfS_iiPiS0_)
        /*00a0*/ 	.short	0x0380
        /*00a2*/ 	.short	0x0028


	//----- nvinfo : EIATTR_SW_WAR
	.align		4
.L_23:
        /*00a4*/ 	.byte	0x04, 0x36
        /*00a6*/ 	.short	(.L_25 - .L_24)
.L_24:
        /*00a8*/ 	.word	0x00000008
.L_25:


//--------------------- .nv.callgraph             --------------------------
	.section	.nv.callgraph,"",@"SHT_CUDA_CALLGRAPH"
	.align	4
	.sectionentsize	8
	.align		4
        /*0000*/ 	.word	0x00000000
	.align		4
        /*0004*/ 	.word	0xffffffff
	.align		4
        /*0008*/ 	.word	0x00000000
	.align		4
        /*000c*/ 	.word	0xfffffffe
	.align		4
        /*0010*/ 	.word	0x00000000
	.align		4
        /*0014*/ 	.word	0xfffffffd
	.align		4
        /*0018*/ 	.word	0x00000000
	.align		4
        /*001c*/ 	.word	0xfffffffc


//--------------------- .text._Z36prepare_boundary_potential_on_devicePfS_iiPiS0_ --------------------------
	.section	.text._Z36prepare_boundary_potential_on_devicePfS_iiPiS0_,"ax",@progbits
	.align	128
        .global         _Z36prepare_boundary_potential_on_devicePfS_iiPiS0_
        .type           _Z36prepare_boundary_potential_on_devicePfS_iiPiS0_,@function
        .size           _Z36prepare_boundary_potential_on_devicePfS_iiPiS0_,(.L_x_5 - _Z36prepare_boundary_potential_on_devicePfS_iiPiS0_)
        .other          _Z36prepare_boundary_potential_on_devicePfS_iiPiS0_,@"STO_CUDA_ENTRY STV_DEFAULT"
_Z36prepare_boundary_potential_on_devicePfS_iiPiS0_:
.text._Z36prepare_boundary_potential_on_devicePfS_iiPiS0_:
[----:B------:R-:W-:Y:S08]  /*0000*/  LDC R1, c[0x0][0x37c] ;  /* 0x0000df00ff017b82 */ /* 0x000ff00000000800 */
[----:B------:R-:W0:Y:S01]  /*0010*/  LDC R2, c[0x0][0x390] ;  /* 0x0000e400ff027b82 */ /* 0x000e220000000800 */
[----:B------:R-:W1:Y:S01]  /*0020*/  LDCU UR5, c[0x0][0x360] ;  /* 0x00006c00ff0577ac */ /* 0x000e620008000800 */
[----:B------:R-:W2:Y:S06]  /*0030*/  LDCU UR7, c[0x0][0x370] ;  /* 0x00006e00ff0777ac */ /* 0x000eac0008000800 */
[----:B------:R-:W-:Y:S08]  /*0040*/  S2UR UR4, SR_CTAID.X ;  /* 0x00000000000479c3 */ /* 0x000ff00000002500 */
[----:B------:R-:W2:Y:S01]  /*0050*/  S2UR UR6, SR_CTAID.Y ;  /* 0x00000000000679c3 */ /* 0x000ea20000002600 */
[----:B0-----:R-:W-:Y:S01]  /*0060*/  ISETP.GE.AND P0, PT, R2, 0x1, PT ;  /* 0x000000010200780c */ /* 0x001fe20003f06270 */
[----:B--2---:R-:W-:-:S04]  /*0070*/  UIMAD UR4, UR6, UR7, UR4 ;  /* 0x00000007060472a4 */ /* 0x004fc8000f8e0204 */
[----:B-1----:R-:W-:-:S08]  /*0080*/  UIMAD UR4, UR4, UR5, URZ ;  /* 0x00000005040472a4 */ /* 0x002fd0000f8e02ff */
[----:B------:R-:W-:Y:S05]  /*0090*/  @!P0 EXIT ;  /* 0x000000000000894d */ /* 0x000fea0003800000 */
[----:B------:R-:W0:Y:S01]  /*00a0*/  S2R R4, SR_TID.X ;  /* 0x0000000000047919 */ /* 0x000e220000002100 */
[C---:B------:R-:W-:Y:S01]  /*00b0*/  ISETP.GE.U32.AND P1, PT, R2.reuse, 0x8, PT ;  /* 0x000000080200780c */ /* 0x040fe20003f26070 */
[----:B------:R-:W1:Y:S01]  /*00c0*/  LDCU.64 UR8, c[0x0][0x358] ;  /* 0x00006b00ff0877ac */ /* 0x000e620008000a00 */
[----:B------:R-:W-:Y:S01]  /*00d0*/  LOP3.LUT R18, R2, 0x7, RZ, 0xc0, !PT ;  /* 0x0000000702127812 */ /* 0x000fe200078ec0ff */
[----:B------:R-:W-:-:S03]  /*00e0*/  HFMA2 R0, -RZ, RZ, 0, 0 ;  /* 0x00000000ff007431 */ /* 0x000fc600000001ff */
[----:B------:R-:W-:Y:S02]  /*00f0*/  ISETP.NE.AND P0, PT, R18, RZ, PT ;  /* 0x000000ff1200720c */ /* 0x000fe40003f05270 */
[----:B0-----:R-:W-:-:S05]  /*0100*/  IADD3 R5, PT, PT, R4, UR4, RZ ;  /* 0x0000000404057c10 */ /* 0x001fca000fffe0ff */
[----:B-1----:R-:W-:Y:S06]  /*0110*/  @!P1 BRA `(.L_x_0) ;  /* 0x0000000400d89947 */ /* 0x002fec0003800000 */
[----:B------:R-:W0:Y:S01]  /*0120*/  LDCU.64 UR6, c[0x0][0x398] ;  /* 0x00007300ff0677ac */ /* 0x000e220008000a00 */
[----:B------:R-:W1:Y:S01]  /*0130*/  LDC R6, c[0x0][0x394] ;  /* 0x0000e500ff067b82 */ /* 0x000e620000000800 */
[----:B------:R-:W-:Y:S02]  /*0140*/  LOP3.LUT R0, R2, 0x7ffffff8, RZ, 0xc0, !PT ;  /* 0x7ffffff802007812 */ /* 0x000fe400078ec0ff */
[----:B------:R-:W-:Y:S02]  /*0150*/  MOV R7, R5 ;  /* 0x0000000500077202 */ /* 0x000fe40000000f00 */
[----:B------:R-:W-:Y:S01]  /*0160*/  IADD3 R13, PT, PT, -R0, RZ, RZ ;  /* 0x000000ff000d7210 */ /* 0x000fe20007ffe1ff */
[----:B0-----:R-:W-:-:S04]  /*0170*/  UIADD3 UR5, UP0, UPT, UR6, 0x10, URZ ;  /* 0x0000001006057890 */ /* 0x001fc8000ff1e0ff */
[----:B------:R-:W-:Y:S02]  /*0180*/  UIADD3.X UR6, UPT, UPT, URZ, UR7, URZ, UP0, !UPT ;  /* 0x00000007ff067290 */ /* 0x000fe400087fe4ff */
[----:B------:R-:W-:Y:S01]  /*0190*/  MOV R2, UR5 ;  /* 0x0000000500027c02 */ /* 0x000fe20008000f00 */
[C-C-:B-1----:R-:W-:Y:S01]  /*01a0*/  IMAD R8, R6.reuse, 0x7, R5.reuse ;  /* 0x0000000706087824 */ /* 0x142fe200078e0205 */
[C---:B------:R-:W-:Y:S01]  /*01b0*/  IADD3 R4, PT, PT, R6.reuse, UR4, R4 ;  /* 0x0000000406047c10 */ /* 0x040fe2000fffe004 */
[C-C-:B------:R-:W-:Y:S01]  /*01c0*/  IMAD R9, R6.reuse, 0x6, R5.reuse ;  /* 0x0000000606097824 */ /* 0x140fe200078e0205 */
[CC--:B------:R-:W-:Y:S01]  /*01d0*/  LEA R11, R6.reuse, R5.reuse, 0x2 ;  /* 0x00000005060b7211 */ /* 0x0c0fe200078e10ff */
[C-C-:B------:R-:W-:Y:S01]  /*01e0*/  IMAD R10, R6.reuse, 0x5, R5.reuse ;  /* 0x00000005060a7824 */ /* 0x140fe200078e0205 */
[----:B------:R-:W-:Y:S01]  /*01f0*/  MOV R3, UR6 ;  /* 0x0000000600037c02 */ /* 0x000fe20008000f00 */
[C---:B------:R-:W-:Y:S01]  /*0200*/  IMAD R12, R6.reuse, 0x3, R5 ;  /* 0x00000003060c7824 */ /* 0x040fe200078e0205 */
[----:B------:R-:W-:-:S07]  /*0210*/  LEA R6, R6, R5, 0x1 ;  /* 0x0000000506067211 */ /* 0x000fce00078e08ff */
.L_x_1:
[----:B------:R-:W2:Y:S01]  /*0220*/  LDG.E R14, desc[UR8][R2.64+-0x10] ;  /* 0xfffff008020e7981 */ /* 0x000ea2000c1e1900 */
[----:B------:R-:W0:Y:S01]  /*0230*/  LDC R19, c[0x0][0x394] ;  /* 0x0000e500ff137b82 */ /* 0x000e220000000800 */
[----:B--2---:R-:W-:-:S07]  /*0240*/  ISETP.GE.AND P1, PT, R5, R14, PT ;  /* 0x0000000e0500720c */ /* 0x004fce0003f26270 */
[----:B------:R-:W1:Y:S08]  /*0250*/  LDC.64 R14, c[0x0][0x380] ;  /* 0x0000e000ff0e7b82 */ /* 0x000e700000000a00 */
[----:B------:R-:W2:Y:S02]  /*0260*/  @!P1 LDC.64 R16, c[0x0][0x3a0] ;  /* 0x0000e800ff109b82 */ /* 0x000ea40000000a00 */
[----:B--2---:R-:W-:-:S06]  /*0270*/  @!P1 IMAD.WIDE R16, R7, 0x4, R16 ;  /* 0x0000000407109825 */ /* 0x004fcc00078e0210 */
[----:B------:R-:W1:Y:S02]  /*0280*/  @!P1 LDG.E R17, desc[UR8][R16.64] ;  /* 0x0000000810119981 */ /* 0x000e64000c1e1900 */
[----:B-1----:R-:W-:Y:S02]  /*0290*/  @!P1 IMAD.WIDE R20, R17, 0x4, R14 ;  /* 0x0000000411149825 */ /* 0x002fe400078e020e */
[----:B------:R-:W1:Y:S04]  /*02a0*/  LDC.64 R14, c[0x0][0x388] ;  /* 0x0000e200ff0e7b82 */ /* 0x000e680000000a00 */
[----:B------:R-:W2:Y:S04]  /*02b0*/  @!P1 LDG.E R21, desc[UR8][R20.64+-0x4] ;  /* 0xfffffc0814159981 */ /* 0x000ea8000c1e1900 */
[----:B------:R-:W3:Y:S01]  /*02c0*/  LDC.64 R16, c[0x0][0x380] ;  /* 0x0000e000ff107b82 */ /* 0x000ee20000000a00 */
[----:B-1----:R-:W-:-:S05]  /*02d0*/  @!P1 IMAD.WIDE R14, R7, 0x4, R14 ;  /* 0x00000004070e9825 */ /* 0x002fca00078e020e */
[----:B--2---:R1:W-:Y:S04]  /*02e0*/  @!P1 STG.E desc[UR8][R14.64], R21 ;  /* 0x000000150e009986 */ /* 0x0043e8000c101908 */
[----:B------:R-:W2:Y:S02]  /*02f0*/  LDG.E R22, desc[UR8][R2.64+-0xc] ;  /* 0xfffff40802167981 */ /* 0x000ea4000c1e1900 */
[----:B--2---:R-:W-:-:S13]  /*0300*/  ISETP.GE.AND P1, PT, R5, R22, PT ;  /* 0x000000160500720c */ /* 0x004fda0003f26270 */
[----:B------:R-:W2:Y:S02]  /*0310*/  @!P1 LDC.64 R22, c[0x0][0x3a0] ;  /* 0x0000e800ff169b82 */ /* 0x000ea40000000a00 */
[----:B--2---:R-:W-:-:S06]  /*0320*/  @!P1 IMAD.WIDE R22, R4, 0x4, R22 ;  /* 0x0000000404169825 */ /* 0x004fcc00078e0216 */
[----:B------:R-:W3:Y:S02]  /*0330*/  @!P1 LDG.E R23, desc[UR8][R22.64] ;  /* 0x0000000816179981 */ /* 0x000ee4000c1e1900 */
[----:B---3--:R-:W-:Y:S02]  /*0340*/  @!P1 IMAD.WIDE R24, R23, 0x4, R16 ;  /* 0x0000000417189825 */ /* 0x008fe400078e0210 */
[----:B------:R-:W2:Y:S04]  /*0350*/  LDC.64 R16, c[0x0][0x388] ;  /* 0x0000e200ff107b82 */ /* 0x000ea80000000a00 */
[----:B------:R-:W3:Y:S01]  /*0360*/  @!P1 LDG.E R25, desc[UR8][R24.64+-0x4] ;  /* 0xfffffc0818199981 */ /* 0x000ee2000c1e1900 */
[----:B--2---:R-:W-:-:S05]  /*0370*/  @!P1 IMAD.WIDE R16, R4, 0x4, R16 ;  /* 0x0000000404109825 */ /* 0x004fca00078e0210 */
[----:B---3--:R2:W-:Y:S04]  /*0380*/  @!P1 STG.E desc[UR8][R16.64], R25 ;  /* 0x0000001910009986 */ /* 0x0085e8000c101908 */
[----:B-1----:R-:W3:Y:S02]  /*0390*/  LDG.E R14, desc[UR8][R2.64+-0x8] ;  /* 0xfffff808020e7981 */ /* 0x002ee4000c1e1900 */
[----:B---3--:R-:W-:Y:S02]  /*03a0*/  ISETP.GE.AND P1, PT, R5, R14, PT ;  /* 0x0000000e0500720c */ /* 0x008fe40003f26270 */
[----:B------:R-:W1:Y:S11]  /*03b0*/  LDC.64 R14, c[0x0][0x380] ;  /* 0x0000e000ff0e7b82 */ /* 0x000e760000000a00 */
[----:B------:R-:W3:Y:S02]  /*03c0*/  @!P1 LDC.64 R20, c[0x0][0x3a0] ;  /* 0x0000e800ff149b82 */ /* 0x000ee40000000a00 */
[----:B---3--:R-:W-:-:S06]  /*03d0*/  @!P1 IMAD.WIDE R20, R6, 0x4, R20 ;  /* 0x0000000406149825 */ /* 0x008fcc00078e0214 */
[----:B------:R-:W1:Y:S02]  /*03e0*/  @!P1 LDG.E R21, desc[UR8][R20.64] ;  /* 0x0000000814159981 */ /* 0x000e64000c1e1900 */
[----:B-1----:R-:W-:Y:S02]  /*03f0*/  @!P1 IMAD.WIDE R22, R21, 0x4, R14 ;  /* 0x0000000415169825 */ /* 0x002fe400078e020e */
[----:B------:R-:W1:Y:S04]  /*0400*/  LDC.64 R14, c[0x0][0x388] ;  /* 0x0000e200ff0e7b82 */ /* 0x000e680000000a00 */
[----:B------:R-:W3:Y:S01]  /*0410*/  @!P1 LDG.E R23, desc[UR8][R22.64+-0x4] ;  /* 0xfffffc0816179981 */ /* 0x000ee2000c1e1900 */
[----:B-1----:R-:W-:-:S05]  /*0420*/  @!P1 IMAD.WIDE R14, R6, 0x4, R14 ;  /* 0x00000004060e9825 */ /* 0x002fca00078e020e */
[----:B---3--:R1:W-:Y:S04]  /*0430*/  @!P1 STG.E desc[UR8][R14.64], R23 ;  /* 0x000000170e009986 */ /* 0x0083e8000c101908 */
[----:B--2---:R-:W2:Y:S02]  /*0440*/  LDG.E R16, desc[UR8][R2.64+-0x4] ;  /* 0xfffffc0802107981 */ /* 0x004ea4000c1e1900 */
[----:B--2---:R-:W-:Y:S02]  /*0450*/  ISETP.GE.AND P1, PT, R5, R16, PT ;  /* 0x000000100500720c */ /* 0x004fe40003f26270 */
[----:B------:R-:W2:Y:S11]  /*0460*/  LDC.64 R16, c[0x0][0x380] ;  /* 0x0000e000ff107b82 */ /* 0x000eb60000000a00 */
[----:B------:R-:W3:Y:S02]  /*0470*/  @!P1 LDC.64 R24, c[0x0][0x3a0] ;  /* 0x0000e800ff189b82 */ /* 0x000ee40000000a00 */
[----:B---3--:R-:W-:-:S05]  /*0480*/  @!P1 IMAD.WIDE R24, R12, 0x4, R24 ;  /* 0x000000040c189825 */ /* 0x008fca00078e0218 */
[----:B------:R-:W2:Y:S02]  /*0490*/  @!P1 LDG.E R21, desc[UR8][R24.64] ;  /* 0x0000000818159981 */ /* 0x000ea4000c1e1900 */
[----:B--2---:R-:W-:Y:S02]  /*04a0*/  @!P1 IMAD.WIDE R20, R21, 0x4, R16 ;  /* 0x0000000415149825 */ /* 0x004fe400078e0210 */
        /* <DEDUP_REMOVED lines=19> */
[----:B---3--:R-:W-:-:S06]  /*05e0*/  @!P1 IMAD.WIDE R20, R10, 0x4, R20 ;  /* 0x000000040a149825 */ /* 0x008fcc00078e0214 */
        /* <DEDUP_REMOVED lines=10> */
[----:B---3--:R-:W-:-:S05]  /*0690*/  @!P1 IMAD.WIDE R24, R9, 0x4, R24 ;  /* 0x0000000409189825 */ /* 0x008fca00078e0218 */
        /* <DEDUP_REMOVED lines=15> */
[----:B------:R-:W-:Y:S02]  /*0790*/  IADD3 R13, PT, PT, R13, 0x8, RZ ;  /* 0x000000080d0d7810 */ /* 0x000fe40007ffe0ff */
[----:B0-----:R-:W-:-:S02]  /*07a0*/  LEA R7, R19, R7, 0x3 ;  /* 0x0000000713077211 */ /* 0x001fc400078e18ff */
[C---:B------:R-:W-:Y:S02]  /*07b0*/  LEA R4, R19.reuse, R4, 0x3 ;  /* 0x0000000413047211 */ /* 0x040fe400078e18ff */
[C---:B------:R-:W-:Y:S02]  /*07c0*/  LEA R6, R19.reuse, R6, 0x3 ;  /* 0x0000000613067211 */ /* 0x040fe400078e18ff */
[C---:B------:R-:W-:Y:S02]  /*07d0*/  LEA R12, R19.reuse, R12, 0x3 ;  /* 0x0000000c130c7211 */ /* 0x040fe400078e18ff */
[C---:B------:R-:W-:Y:S02]  /*07e0*/  LEA R11, R19.reuse, R11, 0x3 ;  /* 0x0000000b130b7211 */ /* 0x040fe400078e18ff */
[C---:B------:R-:W-:Y:S02]  /*07f0*/  LEA R10, R19.reuse, R10, 0x3 ;  /* 0x0000000a130a7211 */ /* 0x040fe400078e18ff */
[C---:B------:R-:W-:Y:S01]  /*0800*/  LEA R9, R19.reuse, R9, 0x3 ;  /* 0x0000000913097211 */ /* 0x040fe200078e18ff */
[----:B--2---:R-:W-:Y:S01]  /*0810*/  @!P1 IMAD.WIDE R16, R8, 0x4, R16 ;  /* 0x0000000408109825 */ /* 0x004fe200078e0210 */
[----:B------:R-:W-:-:S04]  /*0820*/  LEA R8, R19, R8, 0x3 ;  /* 0x0000000813087211 */ /* 0x000fc800078e18ff */
[----:B---3--:R1:W-:Y:S01]  /*0830*/  @!P1 STG.E desc[UR8][R16.64], R25 ;  /* 0x0000001910009986 */ /* 0x0083e2000c101908 */
[----:B------:R-:W-:-:S04]  /*0840*/  IADD3 R2, P1, PT, R2, 0x20, RZ ;  /* 0x0000002002027810 */ /* 0x000fc80007f3e0ff */
[----:B------:R-:W-:Y:S02]  /*0850*/  IADD3.X R3, PT, PT, RZ, R3, RZ, P1, !PT ;  /* 0x00000003ff037210 */ /* 0x000fe40000ffe4ff */
[----:B------:R-:W-:-:S13]  /*0860*/  ISETP.NE.AND P1, PT, R13, RZ, PT ;  /* 0x000000ff0d00720c */ /* 0x000fda0003f25270 */
[----:B-1----:R-:W-:Y:S05]  /*0870*/  @P1 BRA `(.L_x_1) ;  /* 0xfffffff800681947 */ /* 0x002fea000383ffff */
.L_x_0:
[----:B------:R-:W-:Y:S05]  /*0880*/  @!P0 EXIT ;  /* 0x000000000000894d */ /* 0x000fea0003800000 */
[----:B------:R-:W0:Y:S01]  /*0890*/  LDC R2, c[0x0][0x390] ;  /* 0x0000e400ff027b82 */ /* 0x000e220000000800 */
[----:B------:R-:W-:Y:S02]  /*08a0*/  ISETP.GE.U32.AND P1, PT, R18, 0x4, PT ;  /* 0x000000041200780c */ /* 0x000fe40003f26070 */
[----:B0-----:R-:W-:-:S04]  /*08b0*/  LOP3.LUT R3, R2, 0x3, RZ, 0xc0, !PT ;  /* 0x0000000302037812 */ /* 0x001fc800078ec0ff */
[----:B------:R-:W-:-:S07]  /*08c0*/  ISETP.NE.AND P0, PT, R3, RZ, PT ;  /* 0x000000ff0300720c */ /* 0x000fce0003f05270 */
[----:B------:R-:W-:Y:S06]  /*08d0*/  @!P1 BRA `(.L_x_2) ;  /* 0x0000000000e89947 */ /* 0x000fec0003800000 */
[----:B------:R-:W0:Y:S08]  /*08e0*/  LDC.64 R6, c[0x0][0x398] ;  /* 0x0000e600ff067b82 */ /* 0x000e300000000a00 */
[----:B------:R-:W1:Y:S08]  /*08f0*/  LDC.64 R10, c[0x0][0x380] ;  /* 0x0000e000ff0a7b82 */ /* 0x000e700000000a00 */
[----:B------:R-:W2:Y:S01]  /*0900*/  LDC.64 R12, c[0x0][0x388] ;  /* 0x0000e200ff0c7b82 */ /* 0x000ea20000000a00 */
[----:B0-----:R-:W-:-:S05]  /*0910*/  IMAD.WIDE.U32 R6, R0, 0x4, R6 ;  /* 0x0000000400067825 */ /* 0x001fca00078e0006 */
[----:B------:R-:W3:Y:S02]  /*0920*/  LDG.E R4, desc[UR8][R6.64] ;  /* 0x0000000806047981 */ /* 0x000ee4000c1e1900 */
[----:B---3--:R-:W-:-:S13]  /*0930*/  ISETP.GE.AND P1, PT, R5, R4, PT ;  /* 0x000000040500720c */ /* 0x008fda0003f26270 */
[----:B------:R-:W0:Y:S08]  /*0940*/  @!P1 LDC R15, c[0x0][0x394] ;  /* 0x0000e500ff0f9b82 */ /* 0x000e300000000800 */
[----:B------:R-:W3:Y:S01]  /*0950*/  @!P1 LDC.64 R8, c[0x0][0x3a0] ;  /* 0x0000e800ff089b82 */ /* 0x000ee20000000a00 */
[----:B0-----:R-:W-:-:S04]  /*0960*/  @!P1 IMAD R15, R0, R15, R5 ;  /* 0x0000000f000f9224 */ /* 0x001fc800078e0205 */
[----:B---3--:R-:W-:-:S06]  /*0970*/  @!P1 IMAD.WIDE R8, R15, 0x4, R8 ;  /* 0x000000040f089825 */ /* 0x008fcc00078e0208 */
[----:B------:R-:W1:Y:S02]  /*0980*/  @!P1 LDG.E R9, desc[UR8][R8.64] ;  /* 0x0000000808099981 */ /* 0x000e64000c1e1900 */
[----:B-1----:R-:W-:-:S05]  /*0990*/  @!P1 IMAD.WIDE R10, R9, 0x4, R10 ;  /* 0x00000004090a9825 */ /* 0x002fca00078e020a */
[----:B------:R0:W3:Y:S01]  /*09a0*/  @!P1 LDG.E R17, desc[UR8][R10.64+-0x4] ;  /* 0xfffffc080a119981 */ /* 0x0000e2000c1e1900 */
[----:B--2---:R-:W-:Y:S01]  /*09b0*/  @!P1 IMAD.WIDE R12, R15, 0x4, R12 ;  /* 0x000000040f0c9825 */ /* 0x004fe200078e020c */
[----:B0-----:R-:W0:Y:S04]  /*09c0*/  LDC.64 R10, c[0x0][0x380] ;  /* 0x0000e000ff0a7b82 */ /* 0x001e280000000a00 */
[----:B---3--:R1:W-:Y:S04]  /*09d0*/  @!P1 STG.E desc[UR8][R12.64], R17 ;  /* 0x000000110c009986 */ /* 0x0083e8000c101908 */
[----:B------:R-:W2:Y:S01]  /*09e0*/  LDG.E R4, desc[UR8][R6.64+0x4] ;  /* 0x0000040806047981 */ /* 0x000ea2000c1e1900 */
[----:B-1----:R-:W1:Y:S01]  /*09f0*/  LDC.64 R12, c[0x0][0x388] ;  /* 0x0000e200ff0c7b82 */ /* 0x002e620000000a00 */
[----:B--2---:R-:W-:-:S13]  /*0a00*/  ISETP.GE.AND P1, PT, R5, R4, PT ;  /* 0x000000040500720c */ /* 0x004fda0003f26270 */
[----:B------:R-:W2:Y:S08]  /*0a10*/  @!P1 LDC R19, c[0x0][0x394] ;  /* 0x0000e500ff139b82 */ /* 0x000eb00000000800 */
[----:B------:R-:W3:Y:S01]  /*0a20*/  @!P1 LDC.64 R14, c[0x0][0x3a0] ;  /* 0x0000e800ff0e9b82 */ /* 0x000ee20000000a00 */
[----:B--2---:R-:W-:-:S05]  /*0a30*/  @!P1 IMAD R4, R0, R19, R19 ;  /* 0x0000001300049224 */ /* 0x004fca00078e0213 */
[----:B------:R-:W-:-:S05]  /*0a40*/  @!P1 IADD3 R19, PT, PT, R5, R4, RZ ;  /* 0x0000000405139210 */ /* 0x000fca0007ffe0ff */
[----:B---3--:R-:W-:-:S06]  /*0a50*/  @!P1 IMAD.WIDE R8, R19, 0x4, R14 ;  /* 0x0000000413089825 */ /* 0x008fcc00078e020e */
[----:B------:R-:W0:Y:S02]  /*0a60*/  @!P1 LDG.E R9, desc[UR8][R8.64] ;  /* 0x0000000808099981 */ /* 0x000e24000c1e1900 */
[----:B0-----:R-:W-:-:S05]  /*0a70*/  @!P1 IMAD.WIDE R10, R9, 0x4, R10 ;  /* 0x00000004090a9825 */ /* 0x001fca00078e020a */
[----:B------:R0:W2:Y:S01]  /*0a80*/  @!P1 LDG.E R17, desc[UR8][R10.64+-0x4] ;  /* 0xfffffc080a119981 */ /* 0x0000a2000c1e1900 */
[----:B-1----:R-:W-:Y:S01]  /*0a90*/  @!P1 IMAD.WIDE R12, R19, 0x4, R12 ;  /* 0x00000004130c9825 */ /* 0x002fe200078e020c */
[----:B0-----:R-:W0:Y:S04]  /*0aa0*/  LDC.64 R10, c[0x0][0x380] ;  /* 0x0000e000ff0a7b82 */ /* 0x001e280000000a00 */
[----:B--2---:R1:W-:Y:S04]  /*0ab0*/  @!P1 STG.E desc[UR8][R12.64], R17 ;  /* 0x000000110c009986 */ /* 0x0043e8000c101908 */
[----:B------:R-:W2:Y:S01]  /*0ac0*/  LDG.E R4, desc[UR8][R6.64+0x8] ;  /* 0x0000080806047981 */ /* 0x000ea2000c1e1900 */
[----:B-1----:R-:W1:Y:S01]  /*0ad0*/  LDC.64 R12, c[0x0][0x388] ;  /* 0x0000e200ff0c7b82 */ /* 0x002e620000000a00 */
[----:B--2---:R-:W-:-:S13]  /*0ae0*/  ISETP.GE.AND P1, PT, R5, R4, PT ;  /* 0x000000040500720c */ /* 0x004fda0003f26270 */
[----:B------:R-:W2:Y:S01]  /*0af0*/  @!P1 LDC R19, c[0x0][0x394] ;  /* 0x0000e500ff139b82 */ /* 0x000ea20000000800 */
[----:B------:R-:W-:-:S07]  /*0b00*/  @!P1 IADD3 R4, PT, PT, R0, 0x2, RZ ;  /* 0x0000000200049810 */ /* 0x000fce0007ffe0ff */
[----:B------:R-:W3:Y:S01]  /*0b10*/  @!P1 LDC.64 R14, c[0x0][0x3a0] ;  /* 0x0000e800ff0e9b82 */ /* 0x000ee20000000a00 */
[----:B--2---:R-:W-:-:S04]  /*0b20*/  @!P1 IMAD R19, R4, R19, R5 ;  /* 0x0000001304139224 */ /* 0x004fc800078e0205 */
[----:B---3--:R-:W-:-:S06]  /*0b30*/  @!P1 IMAD.WIDE R8, R19, 0x4, R14 ;  /* 0x0000000413089825 */ /* 0x008fcc00078e020e */
[----:B------:R-:W0:Y:S02]  /*0b40*/  @!P1 LDG.E R9, desc[UR8][R8.64] ;  /* 0x0000000808099981 */ /* 0x000e24000c1e1900 */
[----:B0-----:R-:W-:-:S05]  /*0b50*/  @!P1 IMAD.WIDE R10, R9, 0x4, R10 ;  /* 0x00000004090a9825 */ /* 0x001fca00078e020a */
[----:B------:R0:W2:Y:S01]  /*0b60*/  @!P1 LDG.E R17, desc[UR8][R10.64+-0x4] ;  /* 0xfffffc080a119981 */ /* 0x0000a2000c1e1900 */
[----:B-1----:R-:W-:Y:S01]  /*0b70*/  @!P1 IMAD.WIDE R12, R19, 0x4, R12 ;  /* 0x00000004130c9825 */ /* 0x002fe200078e020c */
[----:B0-----:R-:W0:Y:S04]  /*0b80*/  LDC.64 R10, c[0x0][0x380] ;  /* 0x0000e000ff0a7b82 */ /* 0x001e280000000a00 */
[----:B--2---:R1:W-:Y:S04]  /*0b90*/  @!P1 STG.E desc[UR8][R12.64], R17 ;  /* 0x000000110c009986 */ /* 0x0043e8000c101908 */
[----:B------:R-:W2:Y:S02]  /*0ba0*/  LDG.E R6, desc[UR8][R6.64+0xc] ;  /* 0x00000c0806067981 */ /* 0x000ea4000c1e1900 */
[----:B--2---:R-:W-:-:S02]  /*0bb0*/  ISETP.GE.AND P1, PT, R5, R6, PT ;  /* 0x000000060500720c */ /* 0x004fc40003f26270 */
[----:B------:R-:W2:Y:S11]  /*0bc0*/  LDC.64 R6, c[0x0][0x388] ;  /* 0x0000e200ff067b82 */ /* 0x000eb60000000a00 */
[----:B------:R-:W3:Y:S01]  /*0bd0*/  @!P1 LDC R19, c[0x0][0x394] ;  /* 0x0000e500ff139b82 */ /* 0x000ee20000000800 */
[----:B------:R-:W-:-:S07]  /*0be0*/  @!P1 IADD3 R4, PT, PT, R0, 0x3, RZ ;  /* 0x0000000300049810 */ /* 0x000fce0007ffe0ff */
[----:B------:R-:W4:Y:S01]  /*0bf0*/  @!P1 LDC.64 R14, c[0x0][0x3a0] ;  /* 0x0000e800ff0e9b82 */ /* 0x000f220000000a00 */
[----:B---3--:R-:W-:-:S04]  /*0c00*/  @!P1 IMAD R19, R4, R19, R5 ;  /* 0x0000001304139224 */ /* 0x008fc800078e0205 */
[----:B----4-:R-:W-:-:S06]  /*0c10*/  @!P1 IMAD.WIDE R8, R19, 0x4, R14 ;  /* 0x0000000413089825 */ /* 0x010fcc00078e020e */
[----:B------:R-:W0:Y:S02]  /*0c20*/  @!P1 LDG.E R9, desc[UR8][R8.64] ;  /* 0x0000000808099981 */ /* 0x000e24000c1e1900 */
[----:B0-----:R-:W-:-:S06]  /*0c30*/  @!P1 IMAD.WIDE R10, R9, 0x4, R10 ;  /* 0x00000004090a9825 */ /* 0x001fcc00078e020a */
[----:B------:R-:W3:Y:S01]  /*0c40*/  @!P1 LDG.E R11, desc[UR8][R10.64+-0x4] ;  /* 0xfffffc080a0b9981 */ /* 0x000ee2000c1e1900 */
[----:B--2---:R-:W-:Y:S01]  /*0c50*/  @!P1 IMAD.WIDE R6, R19, 0x4, R6 ;  /* 0x0000000413069825 */ /* 0x004fe200078e0206 */
[----:B------:R-:W-:-:S04]  /*0c60*/  IADD3 R0, PT, PT, R0, 0x4, RZ ;  /* 0x0000000400007810 */ /* 0x000fc80007ffe0ff */
[----:B---3--:R1:W-:Y:S03]  /*0c70*/  @!P1 STG.E desc[UR8][R6.64], R11 ;  /* 0x0000000b06009986 */ /* 0x0083e6000c101908 */
.L_x_2:
[----:B------:R-:W-:Y:S05]  /*0c80*/  @!P0 EXIT ;  /* 0x000000000000894d */ /* 0x000fea0003800000 */
[----:B------:R-:W-:Y:S02]  /*0c90*/  ISETP.NE.AND P1, PT, R3, 0x1, PT ;  /* 0x000000010300780c */ /* 0x000fe40003f25270 */
[----:B------:R-:W-:-:S04]  /*0ca0*/  LOP3.LUT R2, R2, 0x1, RZ, 0xc0, !PT ;  /* 0x0000000102027812 */ /* 0x000fc800078ec0ff */
[----:B------:R-:W-:-:S07]  /*0cb0*/  ISETP.NE.U32.AND P0, PT, R2, 0x1, PT ;  /* 0x000000010200780c */ /* 0x000fce0003f05070 */
[----:B------:R-:W-:Y:S06]  /*0cc0*/  @!P1 BRA `(.L_x_3) ;  /* 0x0000000000789947 */ /* 0x000fec0003800000 */
[----:B------:R-:W0:Y:S08]  /*0cd0*/  LDC.64 R2, c[0x0][0x398] ;  /* 0x0000e600ff027b82 */ /* 0x000e300000000a00 */
[----:B-1----:R-:W1:Y:S01]  /*0ce0*/  LDC.64 R10, c[0x0][0x388] ;  /* 0x0000e200ff0a7b82 */ /* 0x002e620000000a00 */
[----:B0-----:R-:W-:-:S05]  /*0cf0*/  IMAD.WIDE.U32 R6, R0, 0x4, R2 ;  /* 0x0000000400067825 */ /* 0x001fca00078e0002 */
[----:B------:R-:W2:Y:S02]  /*0d00*/  LDG.E R2, desc[UR8][R6.64] ;  /* 0x0000000806027981 */ /* 0x000ea4000c1e1900 */
[----:B--2---:R-:W-:-:S13]  /*0d10*/  ISETP.GE.AND P1, PT, R5, R2, PT ;  /* 0x000000020500720c */ /* 0x004fda0003f26270 */
[----:B------:R-:W0:Y:S08]  /*0d20*/  @!P1 LDC R4, c[0x0][0x394] ;  /* 0x0000e500ff049b82 */ /* 0x000e300000000800 */
[----:B------:R-:W2:Y:S01]  /*0d30*/  @!P1 LDC.64 R2, c[0x0][0x3a0] ;  /* 0x0000e800ff029b82 */ /* 0x000ea20000000a00 */
[----:B0-----:R-:W-:-:S04]  /*0d40*/  @!P1 IMAD R13, R0, R4, R5 ;  /* 0x00000004000d9224 */ /* 0x001fc800078e0205 */
[----:B--2---:R-:W-:-:S03]  /*0d50*/  @!P1 IMAD.WIDE R8, R13, 0x4, R2 ;  /* 0x000000040d089825 */ /* 0x004fc600078e0202 */
[----:B------:R-:W0:Y:S03]  /*0d60*/  LDC.64 R2, c[0x0][0x380] ;  /* 0x0000e000ff027b82 */ /* 0x000e260000000a00 */
[----:B------:R-:W0:Y:S02]  /*0d70*/  @!P1 LDG.E R9, desc[UR8][R8.64] ;  /* 0x0000000808099981 */ /* 0x000e24000c1e1900 */
[----:B0-----:R-:W-:-:S05]  /*0d80*/  @!P1 IMAD.WIDE R2, R9, 0x4, R2 ;  /* 0x0000000409029825 */ /* 0x001fca00078e0202 */
[----:B------:R0:W2:Y:S01]  /*0d90*/  @!P1 LDG.E R15, desc[UR8][R2.64+-0x4] ;  /* 0xfffffc08020f9981 */ /* 0x0000a2000c1e1900 */
[----:B-1----:R-:W-:Y:S01]  /*0da0*/  @!P1 IMAD.WIDE R10, R13, 0x4, R10 ;  /* 0x000000040d0a9825 */ /* 0x002fe200078e020a */
[----:B0-----:R-:W0:Y:S04]  /*0db0*/  LDC.64 R2, c[0x0][0x380] ;  /* 0x0000e000ff027b82 */ /* 0x001e280000000a00 */
[----:B--2---:R2:W-:Y:S04]  /*0dc0*/  @!P1 STG.E desc[UR8][R10.64], R15 ;  /* 0x0000000f0a009986 */ /* 0x0045e8000c101908 */
[----:B------:R-:W3:Y:S02]  /*0dd0*/  LDG.E R6, desc[UR8][R6.64+0x4] ;  /* 0x0000040806067981 */ /* 0x000ee4000c1e1900 */
[----:B---3--:R-:W-:-:S02]  /*0de0*/  ISETP.GE.AND P1, PT, R5, R6, PT ;  /* 0x000000060500720c */ /* 0x008fc40003f26270 */
[----:B------:R-:W1:Y:S11]  /*0df0*/  LDC.64 R6, c[0x0][0x388] ;  /* 0x0000e200ff067b82 */ /* 0x000e760000000a00 */
[----:B------:R-:W3:Y:S08]  /*0e00*/  @!P1 LDC R17, c[0x0][0x394] ;  /* 0x0000e500ff119b82 */ /* 0x000ef00000000800 */
[----:B------:R-:W4:Y:S01]  /*0e10*/  @!P1 LDC.64 R12, c[0x0][0x3a0] ;  /* 0x0000e800ff0c9b82 */ /* 0x000f220000000a00 */
[----:B---3--:R-:W-:-:S05]  /*0e20*/  @!P1 IMAD R4, R0, R17, R17 ;  /* 0x0000001100049224 */ /* 0x008fca00078e0211 */
[----:B------:R-:W-:-:S05]  /*0e30*/  @!P1 IADD3 R9, PT, PT, R5, R4, RZ ;  /* 0x0000000405099210 */ /* 0x000fca0007ffe0ff */
[----:B----4-:R-:W-:-:S06]  /*0e40*/  @!P1 IMAD.WIDE R12, R9, 0x4, R12 ;  /* 0x00000004090c9825 */ /* 0x010fcc00078e020c */
[----:B------:R-:W0:Y:S02]  /*0e50*/  @!P1 LDG.E R13, desc[UR8][R12.64] ;  /* 0x000000080c0d9981 */ /* 0x000e24000c1e1900 */
[----:B0-----:R-:W-:-:S06]  /*0e60*/  @!P1 IMAD.WIDE R2, R13, 0x4, R2 ;  /* 0x000000040d029825 */ /* 0x001fcc00078e0202 */
[----:B------:R-:W3:Y:S01]  /*0e70*/  @!P1 LDG.E R3, desc[UR8][R2.64+-0x4] ;  /* 0xfffffc0802039981 */ /* 0x000ee2000c1e1900 */
[----:B-1----:R-:W-:Y:S01]  /*0e80*/  @!P1 IMAD.WIDE R6, R9, 0x4, R6 ;  /* 0x0000000409069825 */ /* 0x002fe200078e0206 */
[----:B------:R-:W-:-:S04]  /*0e90*/  IADD3 R0, PT, PT, R0, 0x2, RZ ;  /* 0x0000000200007810 */ /* 0x000fc80007ffe0ff */
[----:B---3--:R2:W-:Y:S03]  /*0ea0*/  @!P1 STG.E desc[UR8][R6.64], R3 ;  /* 0x0000000306009986 */ /* 0x0085e6000c101908 */
.L_x_3:
[----:B------:R-:W-:Y:S05]  /*0eb0*/  @P0 EXIT ;  /* 0x000000000000094d */ /* 0x000fea0003800000 */
[----:B--2---:R-:W0:Y:S02]  /*0ec0*/  LDC.64 R2, c[0x0][0x398] ;  /* 0x0000e600ff027b82 */ /* 0x004e240000000a00 */
[----:B0-----:R-:W-:-:S06]  /*0ed0*/  IMAD.WIDE.U32 R2, R0, 0x4, R2 ;  /* 0x0000000400027825 */ /* 0x001fcc00078e0002 */
[----:B------:R-:W2:Y:S02]  /*0ee0*/  LDG.E R2, desc[UR8][R2.64] ;  /* 0x0000000802027981 */ /* 0x000ea4000c1e1900 */
[----:B--2---:R-:W-:-:S13]  /*0ef0*/  ISETP.GE.AND P0, PT, R5, R2, PT ;  /* 0x000000020500720c */ /* 0x004fda0003f06270 */
[----:B------:R-:W-:Y:S05]  /*0f00*/  @P0 EXIT ;  /* 0x000000000000094d */ /* 0x000fea0003800000 */
[----:B------:R-:W0:Y:S01]  /*0f10*/  LDC.64 R2, c[0x0][0x3a0] ;  /* 0x0000e800ff027b82 */ /* 0x000e220000000a00 */
[----:B------:R-:W2:Y:S07]  /*0f20*/  LDCU UR4, c[0x0][0x394] ;  /* 0x00007280ff0477ac */ /* 0x000eae0008000800 */
[----:B-1----:R-:W1:Y:S01]  /*0f30*/  LDC.64 R6, c[0x0][0x388] ;  /* 0x0000e200ff067b82 */ /* 0x002e620000000a00 */
[----:B--2---:R-:W-:-:S07]  /*0f40*/  IMAD R9, R0, UR4, R5 ;  /* 0x0000000400097c24 */ /* 0x004fce000f8e0205 */
[----:B------:R-:W2:Y:S01]  /*0f50*/  LDC.64 R4, c[0x0][0x380] ;  /* 0x0000e000ff047b82 */ /* 0x000ea20000000a00 */
[----:B0-----:R-:W-:-:S06]  /*0f60*/  IMAD.WIDE R2, R9, 0x4, R2 ;  /* 0x0000000409027825 */ /* 0x001fcc00078e0202 */
[----:B------:R-:W2:Y:S02]  /*0f70*/  LDG.E R3, desc[UR8][R2.64] ;  /* 0x0000000802037981 */ /* 0x000ea4000c1e1900 */
[----:B--2---:R-:W-:-:S06]  /*0f80*/  IMAD.WIDE R4, R3, 0x4, R4 ;  /* 0x0000000403047825 */ /* 0x004fcc00078e0204 */
[----:B------:R-:W2:Y:S01]  /*0f90*/  LDG.E R5, desc[UR8][R4.64+-0x4] ;  /* 0xfffffc0804057981 */ /* 0x000ea2000c1e1900 */
[----:B-1----:R-:W-:-:S05]  /*0fa0*/  IMAD.WIDE R6, R9, 0x4, R6 ;  /* 0x0000000409067825 */ /* 0x002fca00078e0206 */
[----:B--2---:R-:W-:Y:S01]  /*0fb0*/  STG.E desc[UR8][R6.64], R5 ;  /* 0x0000000506007986 */ /* 0x004fe2000c101908 */
[----:B------:R-:W-:Y:S05]  /*0fc0*/  EXIT ;  /* 0x000000000000794d */ /* 0x000fea0003800000 */
.L_x_4:
[----:B------:R-:W-:-:S00]  /*0fd0*/  BRA `(.L_x_4) ;  /* 0xfffffffc00fc7947 */ /* 0x000fc0000383ffff */
[----:B------:R-:W-:-:S00]  /*0fe0*/  NOP ;  /* 0x0000000000007918 */ /* 0x000fc00000000000 */
        /* <DEDUP_REMOVED lines=9> */
.L_x_5:


//--------------------- .nv.shared.reserved.0     --------------------------
	.section	.nv.shared.reserved.0,"aw",@nobits
	.weak		__nv_reservedSMEM_offset_0_alias
	.size		__nv_reservedSMEM_offset_0_alias, 0, 64
	.other		__nv_reservedSMEM_offset_0_alias,@"STO_CUDA_RESERVED_SHARED STV_DEFAULT"
__nv_reservedSMEM_offset_0_alias:
	.zero		0
	.zero		64


//--------------------- .nv.constant0._Z36prepare_boundary_potential_on_devicePfS_iiPiS0_ --------------------------
	.section	.nv.constant0._Z36prepare_boundary_potential_on_devicePfS_iiPiS0_,"a",@progbits
	.sectionflags	@""
	.align	4
.nv.constant0._Z36prepare_boundary_potential_on_devicePfS_iiPiS0_:
	.zero		936


//--------------------- SYMBOLS --------------------------

	.type		.nv.reservedSmem.offset0,@object
	.size		.nv.reservedSmem.offset0,0x4
